//
// Generated by NVIDIA NVVM Compiler
//
// Compiler Build ID: CL-36424714
// Cuda compilation tools, release 13.0, V13.0.88
// Based on NVVM 20.0.0
//

.version 9.0
.target sm_100
.address_size 64

	// .globl	executeGraph

.visible .entry executeGraph(
	.param .u64 .ptr .align 1 executeGraph_param_0,
	.param .u64 .ptr .align 1 executeGraph_param_1,
	.param .u32 executeGraph_param_2,
	.param .u64 .ptr .align 1 executeGraph_param_3,
	.param .u64 .ptr .align 1 executeGraph_param_4,
	.param .u64 .ptr .align 1 executeGraph_param_5,
	.param .u64 .ptr .align 1 executeGraph_param_6
)
{
	.reg .pred 	%p<2>;
	.reg .b32 	%r<6>;
	.reg .b32 	%f<9>;
	.reg .b64 	%rd<16>;

	ld.param.u64 	%rd1, [executeGraph_param_0];
	ld.param.u64 	%rd2, [executeGraph_param_1];
	ld.param.u32 	%r2, [executeGraph_param_2];
	ld.param.u64 	%rd3, [executeGraph_param_3];
	ld.param.u64 	%rd4, [executeGraph_param_4];
	ld.param.u64 	%rd5, [executeGraph_param_5];
	ld.param.u64 	%rd6, [executeGraph_param_6];
	mov.u32 	%r3, %ctaid.x;
	mov.u32 	%r4, %ntid.x;
	mov.u32 	%r5, %tid.x;
	mad.lo.s32 	%r1, %r3, %r4, %r5;
	setp.ge.s32 	%p1, %r1, %r2;
	@%p1 bra 	$L__BB0_2;
	cvta.to.global.u64 	%rd7, %rd1;
	cvta.to.global.u64 	%rd8, %rd3;
	cvta.to.global.u64 	%rd9, %rd4;
	cvta.to.global.u64 	%rd10, %rd5;
	cvta.to.global.u64 	%rd11, %rd6;
	cvta.to.global.u64 	%rd12, %rd2;
	mul.wide.s32 	%rd13, %r1, 4;
	add.s64 	%rd14, %rd7, %rd13;
	ld.global.f32 	%f1, [%rd14];
	ld.global.f32 	%f2, [%rd8];
	ld.global.f32 	%f3, [%rd9];
	fma.rn.f32 	%f4, %f1, %f2, %f3;
	max.f32 	%f5, %f4, 0f00000000;
	ld.global.f32 	%f6, [%rd10];
	ld.global.f32 	%f7, [%rd11];
	fma.rn.f32 	%f8, %f6, %f5, %f7;
	add.s64 	%rd15, %rd12, %rd13;
	st.global.f32 	[%rd15], %f8;
$L__BB0_2:
	ret;

}


// ===== COMPILED SASS (sm_100) =====

	.target	sm_100

	.elftype	@"ET_EXEC"


//--------------------- .note.nv.tkinfo           --------------------------
	.section	.note.nv.tkinfo,"",@"SHT_NOTE"
	.sectionflags	@"SHF_NOTE_NV_TKINFO"
	.tkinfo
        /*0018*/ 	.word	0x00000002
        /*0030*/ 	.string	""
        /*0030*/ 	.string	"ptxas"
        /*0030*/ 	.string	"Cuda compilation tools, release 13.0, V13.0.88"
        /*0030*/ 	.string	"Build cuda_13.0.r13.0/compiler.36424714_0"
        /*0030*/ 	.string	"-arch sm_100 -m 64 "



//--------------------- .note.nv.cuinfo           --------------------------
	.section	.note.nv.cuinfo,"",@"SHT_NOTE"
	.sectionflags	@"SHF_NOTE_NV_CUINFO"
        /*0018*/ 	.short	0x0002
        /*001a*/ 	.short	0x0064
        /*001c*/ 	.short	0x0082
	.zero		2


//--------------------- .nv.info                  --------------------------
	.section	.nv.info,"",@"SHT_CUDA_INFO"
	.align	4


	//----- nvinfo : EIATTR_REGCOUNT
	.align		4
        /*0000*/ 	.byte	0x04, 0x2f
        /*0002*/ 	.short	(.L_1 - .L_0)
	.align		4
.L_0:
        /*0004*/ 	.word	index@(executeGraph)
        /*0008*/ 	.word	0x00000012


	//----- nvinfo : EIATTR_FRAME_SIZE
	.align		4
.L_1:
        /*000c*/ 	.byte	0x04, 0x11
        /*000e*/ 	.short	(.L_3 - .L_2)
	.align		4
.L_2:
        /*0010*/ 	.word	index@(executeGraph)
        /*0014*/ 	.word	0x00000000


	//----- nvinfo : EIATTR_MIN_STACK_SIZE
	.align		4
.L_3:
        /*0018*/ 	.byte	0x04, 0x12
        /*001a*/ 	.short	(.L_5 - .L_4)
	.align		4
.L_4:
        /*001c*/ 	.word	index@(executeGraph)
        /*0020*/ 	.word	0x00000000
.L_5:


//--------------------- .nv.compat                --------------------------
	.section	.nv.compat,"",@"SHT_CUDA_COMPAT_INFO"
	.align	4
        /*0000*/ 	.byte	0x02, 0x09, 0x00, 0x00, 0x02, 0x02, 0x01, 0x00, 0x02, 0x05, 0x05, 0x00, 0x03, 0x07, 0x01, 0x01
        /*0010*/ 	.byte	0x02, 0x03, 0x00, 0x00, 0x02, 0x06, 0x01, 0x00, 0x04, 0x0b, 0x08, 0x00, 0x09, 0x00, 0x00, 0x00
        /*0020*/ 	.byte	0x00, 0x00, 0x00, 0x00


//--------------------- .nv.info.executeGraph     --------------------------
	.section	.nv.info.executeGraph,"",@"SHT_CUDA_INFO"
	.sectionflags	@""
	.align	4


	//----- nvinfo : EIATTR_CUDA_API_VERSION
	.align		4
        /*0000*/ 	.byte	0x04, 0x37
        /*0002*/ 	.short	(.L_7 - .L_6)
.L_6:
        /*0004*/ 	.word	0x00000082


	//----- nvinfo : EIATTR_KPARAM_INFO
	.align		4
.L_7:
        /*0008*/ 	.byte	0x04, 0x17
        /*000a*/ 	.short	(.L_9 - .L_8)
.L_8:
        /*000c*/ 	.word	0x00000000
        /*0010*/ 	.short	0x0006
        /*0012*/ 	.short	0x0030
        /*0014*/ 	.byte	0x00, 0xf5, 0x21, 0x00


	//----- nvinfo : EIATTR_KPARAM_INFO
	.align		4
.L_9:
        /*0018*/ 	.byte	0x04, 0x17
        /*001a*/ 	.short	(.L_11 - .L_10)
.L_10:
        /*001c*/ 	.word	0x00000000
        /*0020*/ 	.short	0x0005
        /*0022*/ 	.short	0x0028
        /*0024*/ 	.byte	0x00, 0xf5, 0x21, 0x00


	//----- nvinfo : EIATTR_KPARAM_INFO
	.align		4
.L_11:
        /*0028*/ 	.byte	0x04, 0x17
        /*002a*/ 	.short	(.L_13 - .L_12)
.L_12:
        /*002c*/ 	.word	0x00000000
        /*0030*/ 	.short	0x0004
        /*0032*/ 	.short	0x0020
        /*0034*/ 	.byte	0x00, 0xf5, 0x21, 0x00


	//----- nvinfo : EIATTR_KPARAM_INFO
	.align		4
.L_13:
        /*0038*/ 	.byte	0x04, 0x17
        /*003a*/ 	.short	(.L_15 - .L_14)
.L_14:
        /*003c*/ 	.word	0x00000000
        /*0040*/ 	.short	0x0003
        /*0042*/ 	.short	0x0018
        /*0044*/ 	.byte	0x00, 0xf5, 0x21, 0x00


	//----- nvinfo : EIATTR_KPARAM_INFO
	.align		4
.L_15:
        /*0048*/ 	.byte	0x04, 0x17
        /*004a*/ 	.short	(.L_17 - .L_16)
.L_16:
        /*004c*/ 	.word	0x00000000
        /*0050*/ 	.short	0x0002
        /*0052*/ 	.short	0x0010
        /*0054*/ 	.byte	0x00, 0xf0, 0x11, 0x00


	//----- nvinfo : EIATTR_KPARAM_INFO
	.align		4
.L_17:
        /*0058*/ 	.byte	0x04, 0x17
        /*005a*/ 	.short	(.L_19 - .L_18)
.L_18:
        /*005c*/ 	.word	0x00000000
        /*0060*/ 	.short	0x0001
        /*0062*/ 	.short	0x0008
        /*0064*/ 	.byte	0x00, 0xf5, 0x21, 0x00


	//----- nvinfo : EIATTR_KPARAM_INFO
	.align		4
.L_19:
        /*0068*/ 	.byte	0x04, 0x17
        /*006a*/ 	.short	(.L_21 - .L_20)
.L_20:
        /*006c*/ 	.word	0x00000000
        /*0070*/ 	.short	0x0000
        /*0072*/ 	.short	0x0000
        /*0074*/ 	.byte	0x00, 0xf5, 0x21, 0x00


	//----- nvinfo : EIATTR_SPARSE_MMA_MASK
	.align		4
.L_21:
        /*0078*/ 	.byte	0x03, 0x50
        /*007a*/ 	.short	0x0000


	//----- nvinfo : EIATTR_MAXREG_COUNT
	.align		4
        /*007c*/ 	.byte	0x03, 0x1b
        /*007e*/ 	.short	0x00ff


	//----- nvinfo : EIATTR_MERCURY_ISA_VERSION
	.align		4
        /*0080*/ 	.byte	0x03, 0x5f
        /*0082*/ 	.short	0x0101


	//----- nvinfo : EIATTR_VRC_CTA_INIT_COUNT
	.align		4
        /*0084*/ 	.byte	0x02, 0x4a
	.zero		1
	.zero		1


	//----- nvinfo : EIATTR_EXIT_INSTR_OFFSETS
	.align		4
        /*0088*/ 	.byte	0x04, 0x1c
        /*008a*/ 	.short	(.L_23 - .L_22)


	//   ....[0]....
.L_22:
        /*008c*/ 	.word	0x00000070


	//   ....[1]....
        /*0090*/ 	.word	0x000001a0


	//----- nvinfo : EIATTR_CBANK_PARAM_SIZE
	.align		4
.L_23:
        /*0094*/ 	.byte	0x03, 0x19
        /*0096*/ 	.short	0x0038


	//----- nvinfo : EIATTR_PARAM_CBANK
	.align		4
        /*0098*/ 	.byte	0x04, 0x0a
        /*009a*/ 	.short	(.L_25 - .L_24)
	.align		4
.L_24:
        /*009c*/ 	.word	index@(.nv.constant0.executeGraph)
        /*00a0*/ 	.short	0x0380
        /*00a2*/ 	.short	0x0038


	//----- nvinfo : EIATTR_SW_WAR
	.align		4
.L_25:
        /*00a4*/ 	.byte	0x04, 0x36
        /*00a6*/ 	.short	(.L_27 - .L_26)
.L_26:
        /*00a8*/ 	.word	0x00000008
.L_27:


//--------------------- .nv.callgraph             --------------------------
	.section	.nv.callgraph,"",@"SHT_CUDA_CALLGRAPH"
	.align	4
	.sectionentsize	8
	.align		4
        /*0000*/ 	.word	0x00000000
	.align		4
        /*0004*/ 	.word	0xffffffff
	.align		4
        /*0008*/ 	.word	0x00000000
	.align		4
        /*000c*/ 	.word	0xfffffffe
	.align		4
        /*0010*/ 	.word	0x00000000
	.align		4
        /*0014*/ 	.word	0xfffffffd
	.align		4
        /*0018*/ 	.word	0x00000000
	.align		4
        /*001c*/ 	.word	0xfffffffc


//--------------------- .text.executeGraph        --------------------------
	.section	.text.executeGraph,"ax",@progbits
	.align	128
        .global         executeGraph
        .type           executeGraph,@function
        .size           executeGraph,(.L_x_1 - executeGraph)
        .other          executeGraph,@"STO_CUDA_ENTRY STV_DEFAULT"
executeGraph:
.text.executeGraph:
[----:B------:R-:W-:Y:S01]  /*0000*/  LDC R1, c[0x0][0x37c] ;  /* 0x0000df00ff017b82 */ /* 0x000fe20000000800 */
[----:B------:R-:W0:Y:S07]  /*0010*/  S2R R0, SR_TID.X ;  /* 0x0000000000007919 */ /* 0x000e2e0000002100 */
[----:B------:R-:W0:Y:S01]  /*0020*/  S2UR UR4, SR_CTAID.X ;  /* 0x00000000000479c3 */ /* 0x000e220000002500 */
[----:B------:R-:W1:Y:S07]  /*0030*/  LDCU UR5, c[0x0][0x390] ;  /* 0x00007200ff0577ac */ /* 0x000e6e0008000800 */
[----:B------:R-:W0:Y:S02]  /*0040*/  LDC R15, c[0x0][0x360] ;  /* 0x0000d800ff0f7b82 */ /* 0x000e240000000800 */
[----:B0-----:R-:W-:-:S05]  /*0050*/  IMAD R15, R15, UR4, R0 ;  /* 0x000000040f0f7c24 */ /* 0x001fca000f8e0200 */
[----:B-1----:R-:W-:-:S13]  /*0060*/  ISETP.GE.AND P0, PT, R15, UR5, PT ;  /* 0x000000050f007c0c */ /* 0x002fda000bf06270 */
[----:B------:R-:W-:Y:S05]  /*0070*/  @P0 EXIT ;  /* 0x000000000000094d */ /* 0x000fea0003800000 */
[----:B------:R-:W0:Y:S01]  /*0080*/  LDC.64 R2, c[0x0][0x380] ;  /* 0x0000e000ff027b82 */ /* 0x000e220000000a00 */
[----:B------:R-:W1:Y:S07]  /*0090*/  LDCU.64 UR4, c[0x0][0x358] ;  /* 0x00006b00ff0477ac */ /* 0x000e6e0008000a00 */
[----:B------:R-:W2:Y:S08]  /*00a0*/  LDC.64 R4, c[0x0][0x398] ;  /* 0x0000e600ff047b82 */ /* 0x000eb00000000a00 */
[----:B------:R-:W3:Y:S08]  /*00b0*/  LDC.64 R6, c[0x0][0x3a0] ;  /* 0x0000e800ff067b82 */ /* 0x000ef00000000a00 */
[----:B------:R-:W4:Y:S01]  /*00c0*/  LDC.64 R8, c[0x0][0x3a8] ;  /* 0x0000ea00ff087b82 */ /* 0x000f220000000a00 */
[----:B0-----:R-:W-:-:S06]  /*00d0*/  IMAD.WIDE R2, R15, 0x4, R2 ;  /* 0x000000040f027825 */ /* 0x001fcc00078e0202 */
[----:B-1----:R-:W5:Y:S01]  /*00e0*/  LDG.E R2, desc[UR4][R2.64] ;  /* 0x0000000402027981 */ /* 0x002f62000c1e1900 */
[----:B------:R-:W0:Y:S03]  /*00f0*/  LDC.64 R10, c[0x0][0x3b0] ;  /* 0x0000ec00ff0a7b82 */ /* 0x000e260000000a00 */
[----:B--2---:R-:W5:Y:S04]  /*0100*/  LDG.E R5, desc[UR4][R4.64] ;  /* 0x0000000404057981 */ /* 0x004f68000c1e1900 */
[----:B---3--:R-:W5:Y:S01]  /*0110*/  LDG.E R7, desc[UR4][R6.64] ;  /* 0x0000000406077981 */ /* 0x008f62000c1e1900 */
[----:B------:R-:W1:Y:S03]  /*0120*/  LDC.64 R12, c[0x0][0x388] ;  /* 0x0000e200ff0c7b82 */ /* 0x000e660000000a00 */
[----:B----4-:R-:W2:Y:S04]  /*0130*/  LDG.E R9, desc[UR4][R8.64] ;  /* 0x0000000408097981 */ /* 0x010ea8000c1e1900 */
[----:B0-----:R-:W2:Y:S01]  /*0140*/  LDG.E R11, desc[UR4][R10.64] ;  /* 0x000000040a0b7981 */ /* 0x001ea2000c1e1900 */
[----:B-1----:R-:W-:-:S04]  /*0150*/  IMAD.WIDE R12, R15, 0x4, R12 ;  /* 0x000000040f0c7825 */ /* 0x002fc800078e020c */
[----:B-----5:R-:W-:-:S05]  /*0160*/  FFMA R0, R2, R5, R7 ;  /* 0x0000000502007223 */ /* 0x020fca0000000007 */
[----:B------:R-:W-:-:S05]  /*0170*/  FMNMX R0, RZ, R0, !PT ;  /* 0x00000000ff007209 */ /* 0x000fca0007800000 */
[----:B--2---:R-:W-:-:S05]  /*0180*/  FFMA R15, R0, R9, R11 ;  /* 0x00000009000f7223 */ /* 0x004fca000000000b */
[----:B------:R-:W-:Y:S01]  /*0190*/  STG.E desc[UR4][R12.64], R15 ;  /* 0x0000000f0c007986 */ /* 0x000fe2000c101904 */
[----:B------:R-:W-:Y:S05]  /*01a0*/  EXIT ;  /* 0x000000000000794d */ /* 0x000fea0003800000 */
.L_x_0:
[----:B------:R-:W-:-:S00]  /*01b0*/  BRA `(.L_x_0) ;  /* 0xfffffffc00fc7947 */ /* 0x000fc0000383ffff */
[----:B------:R-:W-:-:S00]  /*01c0*/  NOP ;  /* 0x0000000000007918 */ /* 0x000fc00000000000 */
        /* <DEDUP_REMOVED lines=11> */
.L_x_1:


//--------------------- .nv.shared.reserved.0     --------------------------
	.section	.nv.shared.reserved.0,"aw",@nobits
	.weak		__nv_reservedSMEM_offset_0_alias
	.size		__nv_reservedSMEM_offset_0_alias, 0, 64
	.other		__nv_reservedSMEM_offset_0_alias,@"STO_CUDA_RESERVED_SHARED STV_DEFAULT"
__nv_reservedSMEM_offset_0_alias:
	.zero		0
	.zero		64


//--------------------- .nv.constant0.executeGraph --------------------------
	.section	.nv.constant0.executeGraph,"a",@progbits
	.sectionflags	@""
	.align	4
.nv.constant0.executeGraph:
	.zero		952


//--------------------- SYMBOLS --------------------------

	.type		.nv.reservedSmem.offset0,@object
	.size		.nv.reservedSmem.offset0,0x4
